//
// Generated by NVIDIA NVVM Compiler
//
// Compiler Build ID: CL-36424714
// Cuda compilation tools, release 13.0, V13.0.88
// Based on NVVM 20.0.0
//

.version 9.0
.target sm_100
.address_size 64

	// .globl	_Z5mmmulPdS_S_iii

.visible .entry _Z5mmmulPdS_S_iii(
	.param .u64 .ptr .align 1 _Z5mmmulPdS_S_iii_param_0,
	.param .u64 .ptr .align 1 _Z5mmmulPdS_S_iii_param_1,
	.param .u64 .ptr .align 1 _Z5mmmulPdS_S_iii_param_2,
	.param .u32 _Z5mmmulPdS_S_iii_param_3,
	.param .u32 _Z5mmmulPdS_S_iii_param_4,
	.param .u32 _Z5mmmulPdS_S_iii_param_5
)
{
	.reg .pred 	%p<13>;
	.reg .b32 	%r<43>;
	.reg .b64 	%rd<54>;
	.reg .b64 	%fd<56>;

	ld.param.u64 	%rd8, [_Z5mmmulPdS_S_iii_param_0];
	ld.param.u64 	%rd9, [_Z5mmmulPdS_S_iii_param_1];
	ld.param.u64 	%rd7, [_Z5mmmulPdS_S_iii_param_2];
	ld.param.u32 	%r20, [_Z5mmmulPdS_S_iii_param_3];
	ld.param.u32 	%r18, [_Z5mmmulPdS_S_iii_param_4];
	ld.param.u32 	%r19, [_Z5mmmulPdS_S_iii_param_5];
	cvta.to.global.u64 	%rd1, %rd9;
	cvta.to.global.u64 	%rd2, %rd8;
	mov.u32 	%r22, %ctaid.x;
	mov.u32 	%r23, %ntid.x;
	mov.u32 	%r24, %tid.x;
	mad.lo.s32 	%r1, %r22, %r23, %r24;
	mov.u32 	%r25, %ctaid.y;
	mov.u32 	%r26, %ntid.y;
	mov.u32 	%r27, %tid.y;
	mad.lo.s32 	%r28, %r25, %r26, %r27;
	setp.ge.s32 	%p1, %r1, %r19;
	setp.ge.s32 	%p2, %r28, %r20;
	or.pred  	%p3, %p1, %p2;
	@%p3 bra 	$L__BB0_13;
	cvta.to.global.u64 	%rd10, %rd7;
	mad.lo.s32 	%r29, %r19, %r28, %r1;
	mul.wide.s32 	%rd11, %r29, 8;
	add.s64 	%rd3, %rd10, %rd11;
	mov.b64 	%rd12, 0;
	st.global.u64 	[%rd3], %rd12;
	setp.lt.s32 	%p4, %r18, 1;
	@%p4 bra 	$L__BB0_13;
	mul.lo.s32 	%r3, %r18, %r28;
	and.b32  	%r4, %r18, 7;
	setp.lt.u32 	%p5, %r18, 8;
	mov.b32 	%r41, 0;
	mov.f64 	%fd53, 0d0000000000000000;
	@%p5 bra 	$L__BB0_5;
	and.b32  	%r41, %r18, 2147483640;
	neg.s32 	%r39, %r41;
	shl.b32 	%r7, %r19, 3;
	mul.wide.u32 	%rd13, %r3, 8;
	add.s64 	%rd14, %rd13, %rd2;
	add.s64 	%rd53, %rd14, 32;
	mov.f64 	%fd53, 0d0000000000000000;
	mul.wide.s32 	%rd17, %r19, 8;
	mov.u32 	%r38, %r1;
$L__BB0_4:
	.pragma "nounroll";
	ld.global.f64 	%fd10, [%rd53+-32];
	mul.wide.s32 	%rd15, %r38, 8;
	add.s64 	%rd16, %rd1, %rd15;
	ld.global.f64 	%fd11, [%rd16];
	fma.rn.f64 	%fd12, %fd10, %fd11, %fd53;
	st.global.f64 	[%rd3], %fd12;
	ld.global.f64 	%fd13, [%rd53+-24];
	add.s64 	%rd18, %rd16, %rd17;
	ld.global.f64 	%fd14, [%rd18];
	fma.rn.f64 	%fd15, %fd13, %fd14, %fd12;
	st.global.f64 	[%rd3], %fd15;
	ld.global.f64 	%fd16, [%rd53+-16];
	add.s64 	%rd19, %rd18, %rd17;
	ld.global.f64 	%fd17, [%rd19];
	fma.rn.f64 	%fd18, %fd16, %fd17, %fd15;
	st.global.f64 	[%rd3], %fd18;
	ld.global.f64 	%fd19, [%rd53+-8];
	add.s64 	%rd20, %rd19, %rd17;
	ld.global.f64 	%fd20, [%rd20];
	fma.rn.f64 	%fd21, %fd19, %fd20, %fd18;
	st.global.f64 	[%rd3], %fd21;
	ld.global.f64 	%fd22, [%rd53];
	add.s64 	%rd21, %rd20, %rd17;
	ld.global.f64 	%fd23, [%rd21];
	fma.rn.f64 	%fd24, %fd22, %fd23, %fd21;
	st.global.f64 	[%rd3], %fd24;
	ld.global.f64 	%fd25, [%rd53+8];
	add.s64 	%rd22, %rd21, %rd17;
	ld.global.f64 	%fd26, [%rd22];
	fma.rn.f64 	%fd27, %fd25, %fd26, %fd24;
	st.global.f64 	[%rd3], %fd27;
	ld.global.f64 	%fd28, [%rd53+16];
	add.s64 	%rd23, %rd22, %rd17;
	ld.global.f64 	%fd29, [%rd23];
	fma.rn.f64 	%fd30, %fd28, %fd29, %fd27;
	st.global.f64 	[%rd3], %fd30;
	ld.global.f64 	%fd31, [%rd53+24];
	add.s64 	%rd24, %rd23, %rd17;
	ld.global.f64 	%fd32, [%rd24];
	fma.rn.f64 	%fd53, %fd31, %fd32, %fd30;
	st.global.f64 	[%rd3], %fd53;
	add.s32 	%r39, %r39, 8;
	add.s32 	%r38, %r38, %r7;
	add.s64 	%rd53, %rd53, 64;
	setp.ne.s32 	%p6, %r39, 0;
	@%p6 bra 	$L__BB0_4;
$L__BB0_5:
	setp.eq.s32 	%p7, %r4, 0;
	@%p7 bra 	$L__BB0_13;
	and.b32  	%r13, %r18, 3;
	setp.lt.u32 	%p8, %r4, 4;
	@%p8 bra 	$L__BB0_8;
	add.s32 	%r31, %r41, %r3;
	mul.wide.u32 	%rd25, %r31, 8;
	add.s64 	%rd26, %rd2, %rd25;
	ld.global.f64 	%fd33, [%rd26];
	mad.lo.s32 	%r32, %r41, %r19, %r1;
	mul.wide.s32 	%rd27, %r32, 8;
	add.s64 	%rd28, %rd1, %rd27;
	ld.global.f64 	%fd34, [%rd28];
	fma.rn.f64 	%fd35, %fd33, %fd34, %fd53;
	st.global.f64 	[%rd3], %fd35;
	cvt.u64.u32 	%rd29, %r3;
	cvt.u64.u32 	%rd30, %r41;
	add.s64 	%rd31, %rd30, %rd29;
	shl.b64 	%rd32, %rd31, 3;
	add.s64 	%rd33, %rd2, %rd32;
	ld.global.f64 	%fd36, [%rd33+8];
	mul.wide.s32 	%rd34, %r19, 8;
	add.s64 	%rd35, %rd28, %rd34;
	ld.global.f64 	%fd37, [%rd35];
	fma.rn.f64 	%fd38, %fd36, %fd37, %fd35;
	st.global.f64 	[%rd3], %fd38;
	ld.global.f64 	%fd39, [%rd33+16];
	add.s64 	%rd36, %rd35, %rd34;
	ld.global.f64 	%fd40, [%rd36];
	fma.rn.f64 	%fd41, %fd39, %fd40, %fd38;
	st.global.f64 	[%rd3], %fd41;
	ld.global.f64 	%fd42, [%rd33+24];
	add.s64 	%rd37, %rd36, %rd34;
	ld.global.f64 	%fd43, [%rd37];
	fma.rn.f64 	%fd53, %fd42, %fd43, %fd41;
	st.global.f64 	[%rd3], %fd53;
	add.s32 	%r41, %r41, 4;
$L__BB0_8:
	setp.eq.s32 	%p9, %r13, 0;
	@%p9 bra 	$L__BB0_13;
	setp.eq.s32 	%p10, %r13, 1;
	@%p10 bra 	$L__BB0_11;
	add.s32 	%r33, %r41, %r3;
	mul.wide.u32 	%rd38, %r33, 8;
	add.s64 	%rd39, %rd2, %rd38;
	ld.global.f64 	%fd44, [%rd39];
	mad.lo.s32 	%r34, %r41, %r19, %r1;
	mul.wide.s32 	%rd40, %r34, 8;
	add.s64 	%rd41, %rd1, %rd40;
	ld.global.f64 	%fd45, [%rd41];
	fma.rn.f64 	%fd46, %fd44, %fd45, %fd53;
	st.global.f64 	[%rd3], %fd46;
	cvt.u64.u32 	%rd42, %r3;
	cvt.u64.u32 	%rd43, %r41;
	add.s64 	%rd44, %rd43, %rd42;
	shl.b64 	%rd45, %rd44, 3;
	add.s64 	%rd46, %rd2, %rd45;
	ld.global.f64 	%fd47, [%rd46+8];
	mul.wide.s32 	%rd47, %r19, 8;
	add.s64 	%rd48, %rd41, %rd47;
	ld.global.f64 	%fd48, [%rd48];
	fma.rn.f64 	%fd53, %fd47, %fd48, %fd46;
	st.global.f64 	[%rd3], %fd53;
	add.s32 	%r41, %r41, 2;
$L__BB0_11:
	and.b32  	%r35, %r18, 1;
	setp.eq.b32 	%p11, %r35, 1;
	not.pred 	%p12, %p11;
	@%p12 bra 	$L__BB0_13;
	add.s32 	%r36, %r41, %r3;
	mul.wide.u32 	%rd49, %r36, 8;
	add.s64 	%rd50, %rd2, %rd49;
	ld.global.f64 	%fd49, [%rd50];
	mad.lo.s32 	%r37, %r41, %r19, %r1;
	mul.wide.s32 	%rd51, %r37, 8;
	add.s64 	%rd52, %rd1, %rd51;
	ld.global.f64 	%fd50, [%rd52];
	fma.rn.f64 	%fd51, %fd49, %fd50, %fd53;
	st.global.f64 	[%rd3], %fd51;
$L__BB0_13:
	ret;

}


// ===== COMPILED SASS (sm_100) =====

	.target	sm_100

	.elftype	@"ET_EXEC"


//--------------------- .note.nv.tkinfo           --------------------------
	.section	.note.nv.tkinfo,"",@"SHT_NOTE"
	.sectionflags	@"SHF_NOTE_NV_TKINFO"
	.tkinfo
        /*0018*/ 	.word	0x00000002
        /*0030*/ 	.string	""
        /*0030*/ 	.string	"ptxas"
        /*0030*/ 	.string	"Cuda compilation tools, release 13.0, V13.0.88"
        /*0030*/ 	.string	"Build cuda_13.0.r13.0/compiler.36424714_0"
        /*0030*/ 	.string	"-arch sm_100 -m 64 "



//--------------------- .note.nv.cuinfo           --------------------------
	.section	.note.nv.cuinfo,"",@"SHT_NOTE"
	.sectionflags	@"SHF_NOTE_NV_CUINFO"
        /*0018*/ 	.short	0x0002
        /*001a*/ 	.short	0x0064
        /*001c*/ 	.short	0x0082
	.zero		2


//--------------------- .nv.info                  --------------------------
	.section	.nv.info,"",@"SHT_CUDA_INFO"
	.align	4


	//----- nvinfo : EIATTR_REGCOUNT
	.align		4
        /*0000*/ 	.byte	0x04, 0x2f
        /*0002*/ 	.short	(.L_1 - .L_0)
	.align		4
.L_0:
        /*0004*/ 	.word	index@(_Z5mmmulPdS_S_iii)
        /*0008*/ 	.word	0x0000001e


	//----- nvinfo : EIATTR_FRAME_SIZE
	.align		4
.L_1:
        /*000c*/ 	.byte	0x04, 0x11
        /*000e*/ 	.short	(.L_3 - .L_2)
	.align		4
.L_2:
        /*0010*/ 	.word	index@(_Z5mmmulPdS_S_iii)
        /*0014*/ 	.word	0x00000000


	//----- nvinfo : EIATTR_MIN_STACK_SIZE
	.align		4
.L_3:
        /*0018*/ 	.byte	0x04, 0x12
        /*001a*/ 	.short	(.L_5 - .L_4)
	.align		4
.L_4:
        /*001c*/ 	.word	index@(_Z5mmmulPdS_S_iii)
        /*0020*/ 	.word	0x00000000
.L_5:


//--------------------- .nv.compat                --------------------------
	.section	.nv.compat,"",@"SHT_CUDA_COMPAT_INFO"
	.align	4
        /*0000*/ 	.byte	0x02, 0x09, 0x00, 0x00, 0x02, 0x02, 0x01, 0x00, 0x02, 0x05, 0x05, 0x00, 0x03, 0x07, 0x01, 0x01
        /*0010*/ 	.byte	0x02, 0x03, 0x00, 0x00, 0x02, 0x06, 0x01, 0x00, 0x04, 0x0b, 0x08, 0x00, 0x01, 0x00, 0x00, 0x00
        /*0020*/ 	.byte	0x00, 0x00, 0x00, 0x00


//--------------------- .nv.info._Z5mmmulPdS_S_iii --------------------------
	.section	.nv.info._Z5mmmulPdS_S_iii,"",@"SHT_CUDA_INFO"
	.sectionflags	@""
	.align	4


	//----- nvinfo : EIATTR_CUDA_API_VERSION
	.align		4
        /*0000*/ 	.byte	0x04, 0x37
        /*0002*/ 	.short	(.L_7 - .L_6)
.L_6:
        /*0004*/ 	.word	0x00000082


	//----- nvinfo : EIATTR_KPARAM_INFO
	.align		4
.L_7:
        /*0008*/ 	.byte	0x04, 0x17
        /*000a*/ 	.short	(.L_9 - .L_8)
.L_8:
        /*000c*/ 	.word	0x00000000
        /*0010*/ 	.short	0x0005
        /*0012*/ 	.short	0x0020
        /*0014*/ 	.byte	0x00, 0xf0, 0x11, 0x00


	//----- nvinfo : EIATTR_KPARAM_INFO
	.align		4
.L_9:
        /*0018*/ 	.byte	0x04, 0x17
        /*001a*/ 	.short	(.L_11 - .L_10)
.L_10:
        /*001c*/ 	.word	0x00000000
        /*0020*/ 	.short	0x0004
        /*0022*/ 	.short	0x001c
        /*0024*/ 	.byte	0x00, 0xf0, 0x11, 0x00


	//----- nvinfo : EIATTR_KPARAM_INFO
	.align		4
.L_11:
        /*0028*/ 	.byte	0x04, 0x17
        /*002a*/ 	.short	(.L_13 - .L_12)
.L_12:
        /*002c*/ 	.word	0x00000000
        /*0030*/ 	.short	0x0003
        /*0032*/ 	.short	0x0018
        /*0034*/ 	.byte	0x00, 0xf0, 0x11, 0x00


	//----- nvinfo : EIATTR_KPARAM_INFO
	.align		4
.L_13:
        /*0038*/ 	.byte	0x04, 0x17
        /*003a*/ 	.short	(.L_15 - .L_14)
.L_14:
        /*003c*/ 	.word	0x00000000
        /*0040*/ 	.short	0x0002
        /*0042*/ 	.short	0x0010
        /*0044*/ 	.byte	0x00, 0xf5, 0x21, 0x00


	//----- nvinfo : EIATTR_KPARAM_INFO
	.align		4
.L_15:
        /*0048*/ 	.byte	0x04, 0x17
        /*004a*/ 	.short	(.L_17 - .L_16)
.L_16:
        /*004c*/ 	.word	0x00000000
        /*0050*/ 	.short	0x0001
        /*0052*/ 	.short	0x0008
        /*0054*/ 	.byte	0x00, 0xf5, 0x21, 0x00


	//----- nvinfo : EIATTR_KPARAM_INFO
	.align		4
.L_17:
        /*0058*/ 	.byte	0x04, 0x17
        /*005a*/ 	.short	(.L_19 - .L_18)
.L_18:
        /*005c*/ 	.word	0x00000000
        /*0060*/ 	.short	0x0000
        /*0062*/ 	.short	0x0000
        /*0064*/ 	.byte	0x00, 0xf5, 0x21, 0x00


	//----- nvinfo : EIATTR_SPARSE_MMA_MASK
	.align		4
.L_19:
        /*0068*/ 	.byte	0x03, 0x50
        /*006a*/ 	.short	0x0000


	//----- nvinfo : EIATTR_MAXREG_COUNT
	.align		4
        /*006c*/ 	.byte	0x03, 0x1b
        /*006e*/ 	.short	0x00ff


	//----- nvinfo : EIATTR_MERCURY_ISA_VERSION
	.align		4
        /*0070*/ 	.byte	0x03, 0x5f
        /*0072*/ 	.short	0x0101


	//----- nvinfo : EIATTR_VRC_CTA_INIT_COUNT
	.align		4
        /*0074*/ 	.byte	0x02, 0x4a
	.zero		1
	.zero		1


	//----- nvinfo : EIATTR_EXIT_INSTR_OFFSETS
	.align		4
        /*0078*/ 	.byte	0x04, 0x1c
        /*007a*/ 	.short	(.L_21 - .L_20)


	//   ....[0]....
.L_20:
        /*007c*/ 	.word	0x000000d0


	//   ....[1]....
        /*0080*/ 	.word	0x00000150


	//   ....[2]....
        /*0084*/ 	.word	0x00000540


	//   ....[3]....
        /*0088*/ 	.word	0x00000780


	//   ....[4]....
        /*008c*/ 	.word	0x00000920


	//   ....[5]....
        /*0090*/ 	.word	0x000009d0


	//----- nvinfo : EIATTR_CBANK_PARAM_SIZE
	.align		4
.L_21:
        /*0094*/ 	.byte	0x03, 0x19
        /*0096*/ 	.short	0x0024


	//----- nvinfo : EIATTR_PARAM_CBANK
	.align		4
        /*0098*/ 	.byte	0x04, 0x0a
        /*009a*/ 	.short	(.L_23 - .L_22)
	.align		4
.L_22:
        /*009c*/ 	.word	index@(.nv.constant0._Z5mmmulPdS_S_iii)
        /*00a0*/ 	.short	0x0380
        /*00a2*/ 	.short	0x0024


	//----- nvinfo : EIATTR_SW_WAR
	.align		4
.L_23:
        /*00a4*/ 	.byte	0x04, 0x36
        /*00a6*/ 	.short	(.L_25 - .L_24)
.L_24:
        /*00a8*/ 	.word	0x00000008
.L_25:


//--------------------- .nv.callgraph             --------------------------
	.section	.nv.callgraph,"",@"SHT_CUDA_CALLGRAPH"
	.align	4
	.sectionentsize	8
	.align		4
        /*0000*/ 	.word	0x00000000
	.align		4
        /*0004*/ 	.word	0xffffffff
	.align		4
        /*0008*/ 	.word	0x00000000
	.align		4
        /*000c*/ 	.word	0xfffffffe
	.align		4
        /*0010*/ 	.word	0x00000000
	.align		4
        /*0014*/ 	.word	0xfffffffd
	.align		4
        /*0018*/ 	.word	0x00000000
	.align		4
        /*001c*/ 	.word	0xfffffffc


//--------------------- .text._Z5mmmulPdS_S_iii   --------------------------
	.section	.text._Z5mmmulPdS_S_iii,"ax",@progbits
	.align	128
        .global         _Z5mmmulPdS_S_iii
        .type           _Z5mmmulPdS_S_iii,@function
        .size           _Z5mmmulPdS_S_iii,(.L_x_5 - _Z5mmmulPdS_S_iii)
        .other          _Z5mmmulPdS_S_iii,@"STO_CUDA_ENTRY STV_DEFAULT"
_Z5mmmulPdS_S_iii:
.text._Z5mmmulPdS_S_iii:
[----:B------:R-:W-:Y:S01]  /*0000*/  LDC R1, c[0x0][0x37c] ;  /* 0x0000df00ff017b82 */ /* 0x000fe20000000800 */
[----:B------:R-:W0:Y:S07]  /*0010*/  S2R R4, SR_TID.Y ;  /* 0x0000000000047919 */ /* 0x000e2e0000002200 */
[----:B------:R-:W1:Y:S01]  /*0020*/  LDC R7, c[0x0][0x360] ;  /* 0x0000d800ff077b82 */ /* 0x000e620000000800 */
[----:B------:R-:W2:Y:S01]  /*0030*/  LDCU UR6, c[0x0][0x398] ;  /* 0x00007300ff0677ac */ /* 0x000ea20008000800 */
[----:B------:R-:W1:Y:S06]  /*0040*/  S2R R2, SR_TID.X ;  /* 0x0000000000027919 */ /* 0x000e6c0000002100 */
[----:B------:R-:W0:Y:S08]  /*0050*/  S2UR UR5, SR_CTAID.Y ;  /* 0x00000000000579c3 */ /* 0x000e300000002600 */
[----:B------:R-:W0:Y:S08]  /*0060*/  LDC R5, c[0x0][0x364] ;  /* 0x0000d900ff057b82 */ /* 0x000e300000000800 */
[----:B------:R-:W1:Y:S08]  /*0070*/  S2UR UR4, SR_CTAID.X ;  /* 0x00000000000479c3 */ /* 0x000e700000002500 */
[----:B------:R-:W3:Y:S01]  /*0080*/  LDC R0, c[0x0][0x3a0] ;  /* 0x0000e800ff007b82 */ /* 0x000ee20000000800 */
[----:B0-----:R-:W-:-:S05]  /*0090*/  IMAD R5, R5, UR5, R4 ;  /* 0x0000000505057c24 */ /* 0x001fca000f8e0204 */
[----:B--2---:R-:W-:Y:S01]  /*00a0*/  ISETP.GE.AND P0, PT, R5, UR6, PT ;  /* 0x0000000605007c0c */ /* 0x004fe2000bf06270 */
[----:B-1----:R-:W-:-:S05]  /*00b0*/  IMAD R7, R7, UR4, R2 ;  /* 0x0000000407077c24 */ /* 0x002fca000f8e0202 */
[----:B---3--:R-:W-:-:S13]  /*00c0*/  ISETP.GE.OR P0, PT, R7, R0, P0 ;  /* 0x000000000700720c */ /* 0x008fda0000706670 */
[----:B------:R-:W-:Y:S05]  /*00d0*/  @P0 EXIT ;  /* 0x000000000000094d */ /* 0x000fea0003800000 */
[----:B------:R-:W0:Y:S01]  /*00e0*/  LDC R6, c[0x0][0x39c] ;  /* 0x0000e700ff067b82 */ /* 0x000e220000000800 */
[----:B------:R-:W1:Y:S01]  /*00f0*/  LDCU.64 UR4, c[0x0][0x358] ;  /* 0x00006b00ff0477ac */ /* 0x000e620008000a00 */
[----:B------:R-:W-:-:S06]  /*0100*/  IMAD R9, R5, R0, R7 ;  /* 0x0000000005097224 */ /* 0x000fcc00078e0207 */
[----:B------:R-:W2:Y:S01]  /*0110*/  LDC.64 R2, c[0x0][0x390] ;  /* 0x0000e400ff027b82 */ /* 0x000ea20000000a00 */
[----:B0-----:R-:W-:Y:S01]  /*0120*/  ISETP.GE.AND P0, PT, R6, 0x1, PT ;  /* 0x000000010600780c */ /* 0x001fe20003f06270 */
[----:B--2---:R-:W-:-:S05]  /*0130*/  IMAD.WIDE R2, R9, 0x8, R2 ;  /* 0x0000000809027825 */ /* 0x004fca00078e0202 */
[----:B-1----:R0:W-:Y:S07]  /*0140*/  STG.E.64 desc[UR4][R2.64], RZ ;  /* 0x000000ff02007986 */ /* 0x0021ee000c101b04 */
[----:B------:R-:W-:Y:S05]  /*0150*/  @!P0 EXIT ;  /* 0x000000000000894d */ /* 0x000fea0003800000 */
[C---:B------:R-:W-:Y:S01]  /*0160*/  ISETP.GE.U32.AND P1, PT, R6.reuse, 0x8, PT ;  /* 0x000000080600780c */ /* 0x040fe20003f26070 */
[----:B------:R-:W-:Y:S01]  /*0170*/  HFMA2 R9, -RZ, RZ, 0, 0 ;  /* 0x00000000ff097431 */ /* 0x000fe200000001ff */
[----:B------:R-:W-:Y:S01]  /*0180*/  LOP3.LUT R24, R6, 0x7, RZ, 0xc0, !PT ;  /* 0x0000000706187812 */ /* 0x000fe200078ec0ff */
[----:B------:R-:W-:Y:S01]  /*0190*/  IMAD R8, R5, R6, RZ ;  /* 0x0000000605087224 */ /* 0x000fe200078e02ff */
[----:B------:R-:W-:Y:S02]  /*01a0*/  CS2R R12, SRZ ;  /* 0x00000000000c7805 */ /* 0x000fe4000001ff00 */
[----:B------:R-:W-:-:S07]  /*01b0*/  ISETP.NE.AND P0, PT, R24, RZ, PT ;  /* 0x000000ff1800720c */ /* 0x000fce0003f05270 */
[----:B------:R-:W-:Y:S06]  /*01c0*/  @!P1 BRA `(.L_x_0) ;  /* 0x0000000000dc9947 */ /* 0x000fec0003800000 */
[----:B------:R-:W1:Y:S01]  /*01d0*/  LDC.64 R4, c[0x0][0x380] ;  /* 0x0000e000ff047b82 */ /* 0x000e620000000a00 */
[----:B------:R-:W-:Y:S01]  /*01e0*/  LOP3.LUT R9, R6, 0x7ffffff8, RZ, 0xc0, !PT ;  /* 0x7ffffff806097812 */ /* 0x000fe200078ec0ff */
[----:B------:R-:W-:Y:S01]  /*01f0*/  IMAD.MOV.U32 R11, RZ, RZ, R7 ;  /* 0x000000ffff0b7224 */ /* 0x000fe200078e0007 */
[----:B------:R-:W-:-:S03]  /*0200*/  CS2R R12, SRZ ;  /* 0x00000000000c7805 */ /* 0x000fc6000001ff00 */
[----:B------:R-:W-:Y:S02]  /*0210*/  IMAD.MOV R10, RZ, RZ, -R9 ;  /* 0x000000ffff0a7224 */ /* 0x000fe400078e0a09 */
[----:B-1----:R-:W-:-:S03]  /*0220*/  IMAD.WIDE.U32 R4, R8, 0x8, R4 ;  /* 0x0000000808047825 */ /* 0x002fc600078e0004 */
[----:B------:R-:W-:-:S04]  /*0230*/  IADD3 R4, P1, PT, R4, 0x20, RZ ;  /* 0x0000002004047810 */ /* 0x000fc80007f3e0ff */
[----:B------:R-:W-:-:S09]  /*0240*/  IADD3.X R5, PT, PT, RZ, R5, RZ, P1, !PT ;  /* 0x00000005ff057210 */ /* 0x000fd20000ffe4ff */
.L_x_1:
[----:B------:R-:W1:Y:S01]  /*0250*/  LDC.64 R14, c[0x0][0x388] ;  /* 0x0000e200ff0e7b82 */ /* 0x000e620000000a00 */
[----:B--2---:R-:W2:Y:S01]  /*0260*/  LDG.E.64 R16, desc[UR4][R4.64+-0x20] ;  /* 0xffffe00404107981 */ /* 0x004ea2000c1e1b00 */
[----:B-1----:R-:W-:-:S05]  /*0270*/  IMAD.WIDE R14, R11, 0x8, R14 ;  /* 0x000000080b0e7825 */ /* 0x002fca00078e020e */
[----:B------:R-:W2:Y:S02]  /*0280*/  LDG.E.64 R18, desc[UR4][R14.64] ;  /* 0x000000040e127981 */ /* 0x000ea4000c1e1b00 */
[----:B--2---:R-:W-:Y:S01]  /*0290*/  DFMA R16, R16, R18, R12 ;  /* 0x000000121010722b */ /* 0x004fe2000000000c */
[----:B------:R-:W-:-:S06]  /*02a0*/  IMAD.WIDE R12, R0, 0x8, R14 ;  /* 0x00000008000c7825 */ /* 0x000fcc00078e020e */
[----:B------:R1:W-:Y:S04]  /*02b0*/  STG.E.64 desc[UR4][R2.64], R16 ;  /* 0x0000001002007986 */ /* 0x0003e8000c101b04 */
[----:B------:R-:W2:Y:S04]  /*02c0*/  LDG.E.64 R20, desc[UR4][R4.64+-0x18] ;  /* 0xffffe80404147981 */ /* 0x000ea8000c1e1b00 */
[----:B------:R-:W2:Y:S02]  /*02d0*/  LDG.E.64 R18, desc[UR4][R12.64] ;  /* 0x000000040c127981 */ /* 0x000ea4000c1e1b00 */
[----:B--2---:R-:W-:Y:S01]  /*02e0*/  DFMA R20, R20, R18, R16 ;  /* 0x000000121414722b */ /* 0x004fe20000000010 */
[----:B------:R-:W-:-:S06]  /*02f0*/  IMAD.WIDE R18, R0, 0x8, R12 ;  /* 0x0000000800127825 */ /* 0x000fcc00078e020c */
[----:B------:R2:W-:Y:S04]  /*0300*/  STG.E.64 desc[UR4][R2.64], R20 ;  /* 0x0000001402007986 */ /* 0x0005e8000c101b04 */
[----:B------:R-:W3:Y:S04]  /*0310*/  LDG.E.64 R22, desc[UR4][R4.64+-0x10] ;  /* 0xfffff00404167981 */ /* 0x000ee8000c1e1b00 */
[----:B------:R-:W3:Y:S01]  /*0320*/  LDG.E.64 R26, desc[UR4][R18.64] ;  /* 0x00000004121a7981 */ /* 0x000ee2000c1e1b00 */
[----:B------:R-:W-:Y:S01]  /*0330*/  IMAD.WIDE R14, R0, 0x8, R18 ;  /* 0x00000008000e7825 */ /* 0x000fe200078e0212 */
[----:B---3--:R-:W-:-:S07]  /*0340*/  DFMA R22, R22, R26, R20 ;  /* 0x0000001a1616722b */ /* 0x008fce0000000014 */
[----:B------:R3:W-:Y:S04]  /*0350*/  STG.E.64 desc[UR4][R2.64], R22 ;  /* 0x0000001602007986 */ /* 0x0007e8000c101b04 */
[----:B-1----:R-:W4:Y:S04]  /*0360*/  LDG.E.64 R16, desc[UR4][R4.64+-0x8] ;  /* 0xfffff80404107981 */ /* 0x002f28000c1e1b00 */
[----:B------:R-:W4:Y:S01]  /*0370*/  LDG.E.64 R26, desc[UR4][R14.64] ;  /* 0x000000040e1a7981 */ /* 0x000f22000c1e1b00 */
[----:B------:R-:W-:Y:S01]  /*0380*/  IMAD.WIDE R12, R0, 0x8, R14 ;  /* 0x00000008000c7825 */ /* 0x000fe200078e020e */
[----:B----4-:R-:W-:-:S07]  /*0390*/  DFMA R16, R16, R26, R22 ;  /* 0x0000001a1010722b */ /* 0x010fce0000000016 */
[----:B------:R1:W-:Y:S04]  /*03a0*/  STG.E.64 desc[UR4][R2.64], R16 ;  /* 0x0000001002007986 */ /* 0x0003e8000c101b04 */
[----:B--2---:R-:W2:Y:S04]  /*03b0*/  LDG.E.64 R20, desc[UR4][R4.64] ;  /* 0x0000000404147981 */ /* 0x004ea8000c1e1b00 */
[----:B------:R-:W2:Y:S01]  /*03c0*/  LDG.E.64 R26, desc[UR4][R12.64] ;  /* 0x000000040c1a7981 */ /* 0x000ea2000c1e1b00 */
[----:B------:R-:W-:Y:S01]  /*03d0*/  IMAD.WIDE R18, R0, 0x8, R12 ;  /* 0x0000000800127825 */ /* 0x000fe200078e020c */
[----:B--2---:R-:W-:-:S07]  /*03e0*/  DFMA R20, R20, R26, R16 ;  /* 0x0000001a1414722b */ /* 0x004fce0000000010 */
[----:B------:R2:W-:Y:S04]  /*03f0*/  STG.E.64 desc[UR4][R2.64], R20 ;  /* 0x0000001402007986 */ /* 0x0005e8000c101b04 */
[----:B---3--:R-:W3:Y:S04]  /*0400*/  LDG.E.64 R22, desc[UR4][R4.64+0x8] ;  /* 0x0000080404167981 */ /* 0x008ee8000c1e1b00 */
[----:B------:R-:W3:Y:S01]  /*0410*/  LDG.E.64 R26, desc[UR4][R18.64] ;  /* 0x00000004121a7981 */ /* 0x000ee2000c1e1b00 */
[----:B------:R-:W-:Y:S01]  /*0420*/  IMAD.WIDE R14, R0, 0x8, R18 ;  /* 0x00000008000e7825 */ /* 0x000fe200078e0212 */
[----:B---3--:R-:W-:-:S07]  /*0430*/  DFMA R22, R22, R26, R20 ;  /* 0x0000001a1616722b */ /* 0x008fce0000000014 */
[----:B------:R2:W-:Y:S04]  /*0440*/  STG.E.64 desc[UR4][R2.64], R22 ;  /* 0x0000001602007986 */ /* 0x0005e8000c101b04 */
[----:B-1----:R-:W3:Y:S04]  /*0450*/  LDG.E.64 R16, desc[UR4][R4.64+0x10] ;  /* 0x0000100404107981 */ /* 0x002ee8000c1e1b00 */
[----:B------:R-:W3:Y:S01]  /*0460*/  LDG.E.64 R26, desc[UR4][R14.64] ;  /* 0x000000040e1a7981 */ /* 0x000ee2000c1e1b00 */
[----:B------:R-:W-:Y:S01]  /*0470*/  IADD3 R10, PT, PT, R10, 0x8, RZ ;  /* 0x000000080a0a7810 */ /* 0x000fe20007ffe0ff */
[----:B---3--:R-:W-:Y:S01]  /*0480*/  DFMA R16, R16, R26, R22 ;  /* 0x0000001a1010722b */ /* 0x008fe20000000016 */
[----:B------:R-:W-:-:S06]  /*0490*/  IMAD.WIDE R26, R0, 0x8, R14 ;  /* 0x00000008001a7825 */ /* 0x000fcc00078e020e */
[----:B------:R2:W-:Y:S04]  /*04a0*/  STG.E.64 desc[UR4][R2.64], R16 ;  /* 0x0000001002007986 */ /* 0x0005e8000c101b04 */
[----:B------:R-:W3:Y:S04]  /*04b0*/  LDG.E.64 R26, desc[UR4][R26.64] ;  /* 0x000000041a1a7981 */ /* 0x000ee8000c1e1b00 */
[----:B------:R1:W3:Y:S01]  /*04c0*/  LDG.E.64 R12, desc[UR4][R4.64+0x18] ;  /* 0x00001804040c7981 */ /* 0x0002e2000c1e1b00 */
[----:B------:R-:W-:Y:S02]  /*04d0*/  ISETP.NE.AND P1, PT, R10, RZ, PT ;  /* 0x000000ff0a00720c */ /* 0x000fe40003f25270 */
[----:B------:R-:W-:-:S02]  /*04e0*/  LEA R11, R0, R11, 0x3 ;  /* 0x0000000b000b7211 */ /* 0x000fc400078e18ff */
[----:B-1----:R-:W-:-:S05]  /*04f0*/  IADD3 R4, P2, PT, R4, 0x40, RZ ;  /* 0x0000004004047810 */ /* 0x002fca0007f5e0ff */
[----:B------:R-:W-:Y:S01]  /*0500*/  IMAD.X R5, RZ, RZ, R5, P2 ;  /* 0x000000ffff057224 */ /* 0x000fe200010e0605 */
[----:B---3--:R-:W-:-:S07]  /*0510*/  DFMA R12, R12, R26, R16 ;  /* 0x0000001a0c0c722b */ /* 0x008fce0000000010 */
[----:B------:R2:W-:Y:S01]  /*0520*/  STG.E.64 desc[UR4][R2.64], R12 ;  /* 0x0000000c02007986 */ /* 0x0005e2000c101b04 */
[----:B------:R-:W-:Y:S05]  /*0530*/  @P1 BRA `(.L_x_1) ;  /* 0xfffffffc00441947 */ /* 0x000fea000383ffff */
.L_x_0:
[----:B------:R-:W-:Y:S05]  /*0540*/  @!P0 EXIT ;  /* 0x000000000000894d */ /* 0x000fea0003800000 */
[----:B------:R-:W-:Y:S02]  /*0550*/  ISETP.GE.U32.AND P1, PT, R24, 0x4, PT ;  /* 0x000000041800780c */ /* 0x000fe40003f26070 */
[----:B--2---:R-:W-:-:S04]  /*0560*/  LOP3.LUT R20, R6, 0x3, RZ, 0xc0, !PT ;  /* 0x0000000306147812 */ /* 0x004fc800078ec0ff */
[----:B------:R-:W-:-:S07]  /*0570*/  ISETP.NE.AND P0, PT, R20, RZ, PT ;  /* 0x000000ff1400720c */ /* 0x000fce0003f05270 */
[----:B------:R-:W-:Y:S06]  /*0580*/  @!P1 BRA `(.L_x_2) ;  /* 0x00000000007c9947 */ /* 0x000fec0003800000 */
[----:B------:R-:W1:Y:S01]  /*0590*/  LDC.64 R14, c[0x0][0x380] ;  /* 0x0000e000ff0e7b82 */ /* 0x000e620000000a00 */
[----:B------:R-:W-:Y:S01]  /*05a0*/  IADD3 R5, PT, PT, R8, R9, RZ ;  /* 0x0000000908057210 */ /* 0x000fe20007ffe0ff */
[----:B------:R-:W-:Y:S01]  /*05b0*/  IMAD R17, R9, R0, R7 ;  /* 0x0000000009117224 */ /* 0x000fe200078e0207 */
[----:B------:R-:W2:Y:S05]  /*05c0*/  LDCU.64 UR6, c[0x0][0x380] ;  /* 0x00007000ff0677ac */ /* 0x000eaa0008000a00 */
[----:B------:R-:W3:Y:S01]  /*05d0*/  LDC.64 R10, c[0x0][0x388] ;  /* 0x0000e200ff0a7b82 */ /* 0x000ee20000000a00 */
[----:B-1----:R-:W-:-:S06]  /*05e0*/  IMAD.WIDE.U32 R14, R5, 0x8, R14 ;  /* 0x00000008050e7825 */ /* 0x002fcc00078e000e */
[----:B------:R-:W4:Y:S01]  /*05f0*/  LDG.E.64 R14, desc[UR4][R14.64] ;  /* 0x000000040e0e7981 */ /* 0x000f22000c1e1b00 */
[----:B---3--:R-:W-:-:S05]  /*0600*/  IMAD.WIDE R10, R17, 0x8, R10 ;  /* 0x00000008110a7825 */ /* 0x008fca00078e020a */
[----:B------:R-:W4:Y:S01]  /*0610*/  LDG.E.64 R16, desc[UR4][R10.64] ;  /* 0x000000040a107981 */ /* 0x000f22000c1e1b00 */
[----:B------:R-:W-:-:S05]  /*0620*/  IADD3 R5, P1, PT, R8, R9, RZ ;  /* 0x0000000908057210 */ /* 0x000fca0007f3e0ff */
[----:B------:R-:W-:Y:S01]  /*0630*/  IMAD.X R18, RZ, RZ, RZ, P1 ;  /* 0x000000ffff127224 */ /* 0x000fe200008e06ff */
[----:B--2---:R-:W-:-:S04]  /*0640*/  LEA R4, P1, R5, UR6, 0x3 ;  /* 0x0000000605047c11 */ /* 0x004fc8000f8218ff */
[----:B------:R-:W-:Y:S01]  /*0650*/  LEA.HI.X R5, R5, UR7, R18, 0x3, P1 ;  /* 0x0000000705057c11 */ /* 0x000fe200088f1c12 */
[----:B----4-:R-:W-:Y:S01]  /*0660*/  DFMA R12, R14, R16, R12 ;  /* 0x000000100e0c722b */ /* 0x010fe2000000000c */
        /* <DEDUP_REMOVED lines=8> */
[----:B------:R-:W3:Y:S02]  /*06f0*/  LDG.E.64 R22, desc[UR4][R18.64] ;  /* 0x0000000412167981 */ /* 0x000ee4000c1e1b00 */
[----:B---3--:R-:W-:Y:S01]  /*0700*/  DFMA R10, R10, R22, R14 ;  /* 0x000000160a0a722b */ /* 0x008fe2000000000e */
[----:B------:R-:W-:-:S06]  /*0710*/  IMAD.WIDE R22, R0, 0x8, R18 ;  /* 0x0000000800167825 */ /* 0x000fcc00078e0212 */
[----:B------:R2:W-:Y:S04]  /*0720*/  STG.E.64 desc[UR4][R2.64], R10 ;  /* 0x0000000a02007986 */ /* 0x0005e8000c101b04 */
[----:B-1----:R-:W3:Y:S04]  /*0730*/  LDG.E.64 R12, desc[UR4][R4.64+0x18] ;  /* 0x00001804040c7981 */ /* 0x002ee8000c1e1b00 */
[----:B------:R-:W3:Y:S01]  /*0740*/  LDG.E.64 R22, desc[UR4][R22.64] ;  /* 0x0000000416167981 */ /* 0x000ee2000c1e1b00 */
[----:B------:R-:W-:Y:S01]  /*0750*/  IADD3 R9, PT, PT, R9, 0x4, RZ ;  /* 0x0000000409097810 */ /* 0x000fe20007ffe0ff */
[----:B---3--:R-:W-:-:S07]  /*0760*/  DFMA R12, R12, R22, R10 ;  /* 0x000000160c0c722b */ /* 0x008fce000000000a */
[----:B------:R2:W-:Y:S04]  /*0770*/  STG.E.64 desc[UR4][R2.64], R12 ;  /* 0x0000000c02007986 */ /* 0x0005e8000c101b04 */
.L_x_2:
[----:B------:R-:W-:Y:S05]  /*0780*/  @!P0 EXIT ;  /* 0x000000000000894d */ /* 0x000fea0003800000 */
[----:B------:R-:W-:Y:S02]  /*0790*/  ISETP.NE.AND P1, PT, R20, 0x1, PT ;  /* 0x000000011400780c */ /* 0x000fe40003f25270 */
[----:B------:R-:W-:-:S04]  /*07a0*/  LOP3.LUT R6, R6, 0x1, RZ, 0xc0, !PT ;  /* 0x0000000106067812 */ /* 0x000fc800078ec0ff */
[----:B------:R-:W-:-:S07]  /*07b0*/  ISETP.NE.U32.AND P0, PT, R6, 0x1, PT ;  /* 0x000000010600780c */ /* 0x000fce0003f05070 */
[----:B------:R-:W-:Y:S06]  /*07c0*/  @!P1 BRA `(.L_x_3) ;  /* 0x0000000000549947 */ /* 0x000fec0003800000 */
[----:B------:R-:W1:Y:S01]  /*07d0*/  LDC.64 R4, c[0x0][0x380] ;  /* 0x0000e000ff047b82 */ /* 0x000e620000000a00 */
[----:B------:R-:W-:Y:S01]  /*07e0*/  IADD3 R17, PT, PT, R8, R9, RZ ;  /* 0x0000000908117210 */ /* 0x000fe20007ffe0ff */
[----:B------:R-:W-:Y:S01]  /*07f0*/  IMAD R19, R9, R0, R7 ;  /* 0x0000000009137224 */ /* 0x000fe200078e0207 */
[----:B------:R-:W3:Y:S05]  /*0800*/  LDCU.64 UR6, c[0x0][0x380] ;  /* 0x00007000ff0677ac */ /* 0x000eea0008000a00 */
[----:B--2---:R-:W2:Y:S01]  /*0810*/  LDC.64 R10, c[0x0][0x388] ;  /* 0x0000e200ff0a7b82 */ /* 0x004ea20000000a00 */
[----:B-1----:R-:W-:-:S04]  /*0820*/  IMAD.WIDE.U32 R16, R17, 0x8, R4 ;  /* 0x0000000811107825 */ /* 0x002fc800078e0004 */
[----:B--2---:R-:W-:Y:S02]  /*0830*/  IMAD.WIDE R18, R19, 0x8, R10 ;  /* 0x0000000813127825 */ /* 0x004fe400078e020a */
[----:B------:R-:W2:Y:S04]  /*0840*/  LDG.E.64 R10, desc[UR4][R16.64] ;  /* 0x00000004100a7981 */ /* 0x000ea8000c1e1b00 */
[----:B------:R-:W2:Y:S01]  /*0850*/  LDG.E.64 R14, desc[UR4][R18.64] ;  /* 0x00000004120e7981 */ /* 0x000ea2000c1e1b00 */
[----:B------:R-:W-:-:S05]  /*0860*/  IADD3 R5, P1, PT, R8, R9, RZ ;  /* 0x0000000908057210 */ /* 0x000fca0007f3e0ff */
[----:B------:R-:W-:Y:S01]  /*0870*/  IMAD.X R6, RZ, RZ, RZ, P1 ;  /* 0x000000ffff067224 */ /* 0x000fe200008e06ff */
[----:B---3--:R-:W-:-:S04]  /*0880*/  LEA R4, P1, R5, UR6, 0x3 ;  /* 0x0000000605047c11 */ /* 0x008fc8000f8218ff */
[----:B------:R-:W-:Y:S01]  /*0890*/  LEA.HI.X R5, R5, UR7, R6, 0x3, P1 ;  /* 0x0000000705057c11 */ /* 0x000fe200088f1c06 */
[----:B--2---:R-:W-:Y:S01]  /*08a0*/  DFMA R10, R10, R14, R12 ;  /* 0x0000000e0a0a722b */ /* 0x004fe2000000000c */
[----:B------:R-:W-:-:S06]  /*08b0*/  IMAD.WIDE R14, R0, 0x8, R18 ;  /* 0x00000008000e7825 */ /* 0x000fcc00078e0212 */
[----:B------:R1:W-:Y:S04]  /*08c0*/  STG.E.64 desc[UR4][R2.64], R10 ;  /* 0x0000000a02007986 */ /* 0x0003e8000c101b04 */
[----:B------:R-:W2:Y:S04]  /*08d0*/  LDG.E.64 R12, desc[UR4][R14.64] ;  /* 0x000000040e0c7981 */ /* 0x000ea8000c1e1b00 */
[----:B------:R-:W2:Y:S01]  /*08e0*/  LDG.E.64 R4, desc[UR4][R4.64+0x8] ;  /* 0x0000080404047981 */ /* 0x000ea2000c1e1b00 */
[----:B------:R-:W-:Y:S01]  /*08f0*/  IADD3 R9, PT, PT, R9, 0x2, RZ ;  /* 0x0000000209097810 */ /* 0x000fe20007ffe0ff */
[----:B--2---:R-:W-:-:S07]  /*0900*/  DFMA R12, R4, R12, R10 ;  /* 0x0000000c040c722b */ /* 0x004fce000000000a */
[----:B------:R1:W-:Y:S04]  /*0910*/  STG.E.64 desc[UR4][R2.64], R12 ;  /* 0x0000000c02007986 */ /* 0x0003e8000c101b04 */
.L_x_3:
[----:B------:R-:W-:Y:S05]  /*0920*/  @P0 EXIT ;  /* 0x000000000000094d */ /* 0x000fea0003800000 */
[----:B------:R-:W3:Y:S01]  /*0930*/  LDC.64 R4, c[0x0][0x380] ;  /* 0x0000e000ff047b82 */ /* 0x000ee20000000a00 */
[----:B--2---:R-:W-:Y:S01]  /*0940*/  IADD3 R15, PT, PT, R8, R9, RZ ;  /* 0x00000009080f7210 */ /* 0x004fe20007ffe0ff */
[----:B------:R-:W-:-:S06]  /*0950*/  IMAD R7, R9, R0, R7 ;  /* 0x0000000009077224 */ /* 0x000fcc00078e0207 */
[----:B-1----:R-:W1:Y:S01]  /*0960*/  LDC.64 R10, c[0x0][0x388] ;  /* 0x0000e200ff0a7b82 */ /* 0x002e620000000a00 */
[----:B---3--:R-:W-:-:S06]  /*0970*/  IMAD.WIDE.U32 R4, R15, 0x8, R4 ;  /* 0x000000080f047825 */ /* 0x008fcc00078e0004 */
[----:B------:R-:W2:Y:S01]  /*0980*/  LDG.E.64 R4, desc[UR4][R4.64] ;  /* 0x0000000404047981 */ /* 0x000ea2000c1e1b00 */
[----:B-1----:R-:W-:-:S06]  /*0990*/  IMAD.WIDE R6, R7, 0x8, R10 ;  /* 0x0000000807067825 */ /* 0x002fcc00078e020a */
[----:B------:R-:W2:Y:S02]  /*09a0*/  LDG.E.64 R6, desc[UR4][R6.64] ;  /* 0x0000000406067981 */ /* 0x000ea4000c1e1b00 */
[----:B--2---:R-:W-:-:S07]  /*09b0*/  DFMA R12, R4, R6, R12 ;  /* 0x00000006040c722b */ /* 0x004fce000000000c */
[----:B------:R-:W-:Y:S01]  /*09c0*/  STG.E.64 desc[UR4][R2.64], R12 ;  /* 0x0000000c02007986 */ /* 0x000fe2000c101b04 */
[----:B------:R-:W-:Y:S05]  /*09d0*/  EXIT ;  /* 0x000000000000794d */ /* 0x000fea0003800000 */
.L_x_4:
[----:B------:R-:W-:-:S00]  /*09e0*/  BRA `(.L_x_4) ;  /* 0xfffffffc00fc7947 */ /* 0x000fc0000383ffff */
[----:B------:R-:W-:-:S00]  /*09f0*/  NOP ;  /* 0x0000000000007918 */ /* 0x000fc00000000000 */
        /* <DEDUP_REMOVED lines=8> */
.L_x_5:


//--------------------- .nv.shared.reserved.0     --------------------------
	.section	.nv.shared.reserved.0,"aw",@nobits
	.weak		__nv_reservedSMEM_offset_0_alias
	.size		__nv_reservedSMEM_offset_0_alias, 0, 64
	.other		__nv_reservedSMEM_offset_0_alias,@"STO_CUDA_RESERVED_SHARED STV_DEFAULT"
__nv_reservedSMEM_offset_0_alias:
	.zero		0
	.zero		64


//--------------------- .nv.constant0._Z5mmmulPdS_S_iii --------------------------
	.section	.nv.constant0._Z5mmmulPdS_S_iii,"a",@progbits
	.sectionflags	@""
	.align	4
.nv.constant0._Z5mmmulPdS_S_iii:
	.zero		932


//--------------------- SYMBOLS --------------------------

	.type		.nv.reservedSmem.offset0,@object
	.size		.nv.reservedSmem.offset0,0x4
